//
// Generated by NVIDIA NVVM Compiler
//
// Compiler Build ID: CL-36424714
// Cuda compilation tools, release 13.0, V13.0.88
// Based on NVVM 20.0.0
//

.version 9.0
.target sm_100
.address_size 64

	// .globl	r_2_2_2_2_2_2_2_2_2_2_2_2_2_4

.visible .entry r_2_2_2_2_2_2_2_2_2_2_2_2_2_4(
	.param .u64 .ptr .align 1 r_2_2_2_2_2_2_2_2_2_2_2_2_2_4_param_0,
	.param .u64 .ptr .align 1 r_2_2_2_2_2_2_2_2_2_2_2_2_2_4_param_1,
	.param .u64 .ptr .align 1 r_2_2_2_2_2_2_2_2_2_2_2_2_2_4_param_2
)
.maxntid 32
{
	.reg .b16 	%rs<9>;
	.reg .b32 	%r<157>;
	.reg .b32 	%f<65>;
	.reg .b64 	%rd<13>;

	ld.param.u64 	%rd1, [r_2_2_2_2_2_2_2_2_2_2_2_2_2_4_param_0];
	ld.param.u64 	%rd2, [r_2_2_2_2_2_2_2_2_2_2_2_2_2_4_param_1];
	ld.param.u64 	%rd3, [r_2_2_2_2_2_2_2_2_2_2_2_2_2_4_param_2];
	cvta.to.global.u64 	%rd4, %rd1;
	cvta.to.global.u64 	%rd5, %rd3;
	cvta.to.global.u64 	%rd6, %rd2;
	mov.u32 	%r49, %tid.x;
	mov.u32 	%r50, %tid.y;
	mov.u32 	%r51, %tid.z;
	shl.b32 	%r52, %r50, 6;
	shl.b32 	%r53, %r51, 7;
	shl.b32 	%r54, %r49, 3;
	and.b32  	%r55, %r54, 224;
	add.s32 	%r56, %r53, %r52;
	add.s32 	%r57, %r56, %r55;
	cvt.u64.u32 	%rd7, %r57;
	add.s64 	%rd8, %rd6, %rd7;
	ld.global.u8 	%r58, [%rd8];
	ld.global.u8 	%rs1, [%rd8+8];
	ld.global.u8 	%r59, [%rd8+16];
	ld.global.u8 	%r60, [%rd8+256];
	ld.global.u8 	%rs2, [%rd8+264];
	ld.global.u8 	%r61, [%rd8+272];
	ld.global.u8 	%r62, [%rd8+512];
	ld.global.u8 	%rs3, [%rd8+520];
	ld.global.u8 	%r63, [%rd8+528];
	ld.global.u8 	%r64, [%rd8+768];
	ld.global.u8 	%rs4, [%rd8+776];
	ld.global.u8 	%r65, [%rd8+784];
	shl.b32 	%r66, %r49, 1;
	and.b32  	%r67, %r66, 6;
	cvt.u64.u32 	%rd9, %r67;
	add.s64 	%rd10, %rd5, %rd9;
	ld.global.u8 	%r68, [%rd10];
	ld.global.u8 	%r69, [%rd10+1];
	ld.global.u8 	%r70, [%rd10+8];
	ld.global.u8 	%r71, [%rd10+9];
	ld.global.u8 	%r72, [%rd10+16];
	ld.global.u8 	%r73, [%rd10+17];
	ld.global.u8 	%r74, [%rd10+24];
	ld.global.u8 	%r75, [%rd10+25];
	ld.global.u8 	%rs5, [%rd10+512];
	ld.global.u8 	%rs6, [%rd10+520];
	ld.global.u8 	%rs7, [%rd10+528];
	ld.global.u8 	%rs8, [%rd10+536];
	mul.wide.u16 	%r76, %rs3, 256;
	or.b32  	%r77, %r76, %r62;
	shl.b32 	%r78, %r63, 16;
	or.b32  	%r79, %r77, %r78;
	ld.global.u8 	%r80, [%rd8+536];
	shl.b32 	%r81, %r80, 24;
	or.b32  	%r20, %r79, %r81;
	mul.wide.u16 	%r82, %rs4, 256;
	or.b32  	%r83, %r82, %r64;
	shl.b32 	%r84, %r65, 16;
	or.b32  	%r85, %r83, %r84;
	ld.global.u8 	%r86, [%rd8+792];
	shl.b32 	%r87, %r86, 24;
	or.b32  	%r22, %r85, %r87;
	mul.wide.u16 	%r88, %rs6, 256;
	shl.b32 	%r89, %r71, 16;
	ld.global.u8 	%r90, [%rd10+521];
	shl.b32 	%r91, %r90, 24;
	or.b32  	%r92, %r89, %r70;
	or.b32  	%r93, %r92, %r88;
	or.b32  	%r30, %r93, %r91;
	mov.f32 	%f57, 0f00000000;
	mov.f32 	%f1, %f57;
	mov.f32 	%f2, %f57;
	mov.f32 	%f3, %f57;
	mov.f32 	%f4, %f57;
	// begin inline asm
	mma.sync.aligned.m16n8k32.row.col.f32.e4m3.e4m3.f32{%f1, %f2, %f3, %f4}, {%r20, %r20, %r22, %r22},{%r30, %r30}, {%f1, %f2, %f3, %f4};
	// end inline asm
	mul.wide.u16 	%r94, %rs7, 256;
	shl.b32 	%r95, %r73, 16;
	ld.global.u8 	%r96, [%rd10+529];
	shl.b32 	%r97, %r96, 24;
	or.b32  	%r98, %r95, %r72;
	or.b32  	%r99, %r98, %r94;
	or.b32  	%r36, %r99, %r97;
	mov.f32 	%f9, %f57;
	mov.f32 	%f10, %f57;
	mov.f32 	%f11, %f57;
	mov.f32 	%f12, %f57;
	// begin inline asm
	mma.sync.aligned.m16n8k32.row.col.f32.e4m3.e4m3.f32{%f9, %f10, %f11, %f12}, {%r20, %r20, %r22, %r22},{%r36, %r36}, {%f9, %f10, %f11, %f12};
	// end inline asm
	mul.wide.u16 	%r100, %rs8, 256;
	shl.b32 	%r101, %r75, 16;
	ld.global.u8 	%r102, [%rd10+537];
	shl.b32 	%r103, %r102, 24;
	or.b32  	%r104, %r101, %r74;
	or.b32  	%r105, %r104, %r100;
	or.b32  	%r42, %r105, %r103;
	mov.f32 	%f17, %f57;
	mov.f32 	%f18, %f57;
	mov.f32 	%f19, %f57;
	mov.f32 	%f20, %f57;
	// begin inline asm
	mma.sync.aligned.m16n8k32.row.col.f32.e4m3.e4m3.f32{%f17, %f18, %f19, %f20}, {%r20, %r20, %r22, %r22},{%r42, %r42}, {%f17, %f18, %f19, %f20};
	// end inline asm
	mul.wide.u16 	%r106, %rs5, 256;
	shl.b32 	%r107, %r69, 16;
	ld.global.u8 	%r108, [%rd10+513];
	shl.b32 	%r109, %r108, 24;
	or.b32  	%r110, %r107, %r68;
	or.b32  	%r111, %r110, %r106;
	or.b32  	%r48, %r111, %r109;
	mov.f32 	%f25, %f57;
	mov.f32 	%f26, %f57;
	mov.f32 	%f27, %f57;
	mov.f32 	%f28, %f57;
	// begin inline asm
	mma.sync.aligned.m16n8k32.row.col.f32.e4m3.e4m3.f32{%f25, %f26, %f27, %f28}, {%r20, %r20, %r22, %r22},{%r48, %r48}, {%f25, %f26, %f27, %f28};
	// end inline asm
	mul.wide.u16 	%r112, %rs1, 256;
	or.b32  	%r113, %r112, %r58;
	shl.b32 	%r114, %r59, 16;
	or.b32  	%r115, %r113, %r114;
	ld.global.u8 	%r116, [%rd8+24];
	shl.b32 	%r117, %r116, 24;
	or.b32  	%r44, %r115, %r117;
	mul.wide.u16 	%r118, %rs2, 256;
	or.b32  	%r119, %r118, %r60;
	shl.b32 	%r120, %r61, 16;
	or.b32  	%r121, %r119, %r120;
	ld.global.u8 	%r122, [%rd8+280];
	shl.b32 	%r123, %r122, 24;
	or.b32  	%r46, %r121, %r123;
	mov.f32 	%f33, %f57;
	mov.f32 	%f34, %f57;
	mov.f32 	%f35, %f57;
	mov.f32 	%f36, %f57;
	// begin inline asm
	mma.sync.aligned.m16n8k32.row.col.f32.e4m3.e4m3.f32{%f33, %f34, %f35, %f36}, {%r44, %r44, %r46, %r46},{%r30, %r30}, {%f33, %f34, %f35, %f36};
	// end inline asm
	mov.f32 	%f41, %f57;
	mov.f32 	%f42, %f57;
	mov.f32 	%f43, %f57;
	mov.f32 	%f44, %f57;
	// begin inline asm
	mma.sync.aligned.m16n8k32.row.col.f32.e4m3.e4m3.f32{%f41, %f42, %f43, %f44}, {%r44, %r44, %r46, %r46},{%r36, %r36}, {%f41, %f42, %f43, %f44};
	// end inline asm
	mov.f32 	%f49, %f57;
	mov.f32 	%f50, %f57;
	mov.f32 	%f51, %f57;
	mov.f32 	%f52, %f57;
	// begin inline asm
	mma.sync.aligned.m16n8k32.row.col.f32.e4m3.e4m3.f32{%f49, %f50, %f51, %f52}, {%r44, %r44, %r46, %r46},{%r42, %r42}, {%f49, %f50, %f51, %f52};
	// end inline asm
	mov.f32 	%f58, %f57;
	mov.f32 	%f59, %f57;
	mov.f32 	%f60, %f57;
	// begin inline asm
	mma.sync.aligned.m16n8k32.row.col.f32.e4m3.e4m3.f32{%f57, %f58, %f59, %f60}, {%r44, %r44, %r46, %r46},{%r48, %r48}, {%f57, %f58, %f59, %f60};
	// end inline asm
	or.b32  	%r124, %r57, %r67;
	cvt.rzi.u32.f32 	%r125, %f57;
	cvt.u64.u32 	%rd11, %r124;
	add.s64 	%rd12, %rd4, %rd11;
	st.global.u8 	[%rd12], %r125;
	cvt.rzi.u32.f32 	%r126, %f58;
	st.global.u8 	[%rd12+1], %r126;
	cvt.rzi.u32.f32 	%r127, %f33;
	st.global.u8 	[%rd12+8], %r127;
	cvt.rzi.u32.f32 	%r128, %f34;
	st.global.u8 	[%rd12+9], %r128;
	cvt.rzi.u32.f32 	%r129, %f41;
	st.global.u8 	[%rd12+16], %r129;
	cvt.rzi.u32.f32 	%r130, %f42;
	st.global.u8 	[%rd12+17], %r130;
	cvt.rzi.u32.f32 	%r131, %f49;
	st.global.u8 	[%rd12+24], %r131;
	cvt.rzi.u32.f32 	%r132, %f50;
	st.global.u8 	[%rd12+25], %r132;
	cvt.rzi.u32.f32 	%r133, %f59;
	st.global.u8 	[%rd12+256], %r133;
	cvt.rzi.u32.f32 	%r134, %f60;
	st.global.u8 	[%rd12+257], %r134;
	cvt.rzi.u32.f32 	%r135, %f35;
	st.global.u8 	[%rd12+264], %r135;
	cvt.rzi.u32.f32 	%r136, %f36;
	st.global.u8 	[%rd12+265], %r136;
	cvt.rzi.u32.f32 	%r137, %f43;
	st.global.u8 	[%rd12+272], %r137;
	cvt.rzi.u32.f32 	%r138, %f44;
	st.global.u8 	[%rd12+273], %r138;
	cvt.rzi.u32.f32 	%r139, %f51;
	st.global.u8 	[%rd12+280], %r139;
	cvt.rzi.u32.f32 	%r140, %f52;
	st.global.u8 	[%rd12+281], %r140;
	cvt.rzi.u32.f32 	%r141, %f25;
	st.global.u8 	[%rd12+512], %r141;
	cvt.rzi.u32.f32 	%r142, %f26;
	st.global.u8 	[%rd12+513], %r142;
	cvt.rzi.u32.f32 	%r143, %f1;
	st.global.u8 	[%rd12+520], %r143;
	cvt.rzi.u32.f32 	%r144, %f2;
	st.global.u8 	[%rd12+521], %r144;
	cvt.rzi.u32.f32 	%r145, %f9;
	st.global.u8 	[%rd12+528], %r145;
	cvt.rzi.u32.f32 	%r146, %f10;
	st.global.u8 	[%rd12+529], %r146;
	cvt.rzi.u32.f32 	%r147, %f17;
	st.global.u8 	[%rd12+536], %r147;
	cvt.rzi.u32.f32 	%r148, %f18;
	st.global.u8 	[%rd12+537], %r148;
	cvt.rzi.u32.f32 	%r149, %f27;
	st.global.u8 	[%rd12+768], %r149;
	cvt.rzi.u32.f32 	%r150, %f28;
	st.global.u8 	[%rd12+769], %r150;
	cvt.rzi.u32.f32 	%r151, %f3;
	st.global.u8 	[%rd12+776], %r151;
	cvt.rzi.u32.f32 	%r152, %f4;
	st.global.u8 	[%rd12+777], %r152;
	cvt.rzi.u32.f32 	%r153, %f11;
	st.global.u8 	[%rd12+784], %r153;
	cvt.rzi.u32.f32 	%r154, %f12;
	st.global.u8 	[%rd12+785], %r154;
	cvt.rzi.u32.f32 	%r155, %f19;
	st.global.u8 	[%rd12+792], %r155;
	cvt.rzi.u32.f32 	%r156, %f20;
	st.global.u8 	[%rd12+793], %r156;
	ret;

}
	// .globl	_Z13init_matricesPhS_i
.visible .entry _Z13init_matricesPhS_i(
	.param .u64 .ptr .align 1 _Z13init_matricesPhS_i_param_0,
	.param .u64 .ptr .align 1 _Z13init_matricesPhS_i_param_1,
	.param .u32 _Z13init_matricesPhS_i_param_2
)
{
	.reg .pred 	%p<2>;
	.reg .b16 	%rs<2>;
	.reg .b32 	%r<6>;
	.reg .b64 	%rd<8>;

	ld.param.u64 	%rd1, [_Z13init_matricesPhS_i_param_0];
	ld.param.u64 	%rd2, [_Z13init_matricesPhS_i_param_1];
	ld.param.u32 	%r2, [_Z13init_matricesPhS_i_param_2];
	mov.u32 	%r3, %ctaid.x;
	mov.u32 	%r4, %ntid.x;
	mov.u32 	%r5, %tid.x;
	mad.lo.s32 	%r1, %r3, %r4, %r5;
	setp.ge.s32 	%p1, %r1, %r2;
	@%p1 bra 	$L__BB1_2;
	cvta.to.global.u64 	%rd3, %rd1;
	cvta.to.global.u64 	%rd4, %rd2;
	cvt.s64.s32 	%rd5, %r1;
	add.s64 	%rd6, %rd3, %rd5;
	mov.b16 	%rs1, 1;
	st.global.u8 	[%rd6], %rs1;
	add.s64 	%rd7, %rd4, %rd5;
	st.global.u8 	[%rd7], %rs1;
$L__BB1_2:
	ret;

}


// ===== COMPILED SASS (sm_100) =====

	.target	sm_100

	.elftype	@"ET_EXEC"


//--------------------- .note.nv.tkinfo           --------------------------
	.section	.note.nv.tkinfo,"",@"SHT_NOTE"
	.sectionflags	@"SHF_NOTE_NV_TKINFO"
	.tkinfo
        /*0018*/ 	.word	0x00000002
        /*0030*/ 	.string	""
        /*0030*/ 	.string	"ptxas"
        /*0030*/ 	.string	"Cuda compilation tools, release 13.0, V13.0.88"
        /*0030*/ 	.string	"Build cuda_13.0.r13.0/compiler.36424714_0"
        /*0030*/ 	.string	"-arch sm_100 -m 64 "



//--------------------- .note.nv.cuinfo           --------------------------
	.section	.note.nv.cuinfo,"",@"SHT_NOTE"
	.sectionflags	@"SHF_NOTE_NV_CUINFO"
        /*0018*/ 	.short	0x0002
        /*001a*/ 	.short	0x0064
        /*001c*/ 	.short	0x0082
	.zero		2


//--------------------- .nv.info                  --------------------------
	.section	.nv.info,"",@"SHT_CUDA_INFO"
	.align	4


	//----- nvinfo : EIATTR_REGCOUNT
	.align		4
        /*0000*/ 	.byte	0x04, 0x2f
        /*0002*/ 	.short	(.L_1 - .L_0)
	.align		4
.L_0:
        /*0004*/ 	.word	index@(r_2_2_2_2_2_2_2_2_2_2_2_2_2_4)
        /*0008*/ 	.word	0x00000032


	//----- nvinfo : EIATTR_FRAME_SIZE
	.align		4
.L_1:
        /*000c*/ 	.byte	0x04, 0x11
        /*000e*/ 	.short	(.L_3 - .L_2)
	.align		4
.L_2:
        /*0010*/ 	.word	index@(r_2_2_2_2_2_2_2_2_2_2_2_2_2_4)
        /*0014*/ 	.word	0x00000000


	//----- nvinfo : EIATTR_REGCOUNT
	.align		4
.L_3:
        /*0018*/ 	.byte	0x04, 0x2f
        /*001a*/ 	.short	(.L_5 - .L_4)
	.align		4
.L_4:
        /*001c*/ 	.word	index@(_Z13init_matricesPhS_i)
        /*0020*/ 	.word	0x00000008


	//----- nvinfo : EIATTR_FRAME_SIZE
	.align		4
.L_5:
        /*0024*/ 	.byte	0x04, 0x11
        /*0026*/ 	.short	(.L_7 - .L_6)
	.align		4
.L_6:
        /*0028*/ 	.word	index@(_Z13init_matricesPhS_i)
        /*002c*/ 	.word	0x00000000


	//----- nvinfo : EIATTR_MIN_STACK_SIZE
	.align		4
.L_7:
        /*0030*/ 	.byte	0x04, 0x12
        /*0032*/ 	.short	(.L_9 - .L_8)
	.align		4
.L_8:
        /*0034*/ 	.word	index@(_Z13init_matricesPhS_i)
        /*0038*/ 	.word	0x00000000


	//----- nvinfo : EIATTR_MIN_STACK_SIZE
	.align		4
.L_9:
        /*003c*/ 	.byte	0x04, 0x12
        /*003e*/ 	.short	(.L_11 - .L_10)
	.align		4
.L_10:
        /*0040*/ 	.word	index@(r_2_2_2_2_2_2_2_2_2_2_2_2_2_4)
        /*0044*/ 	.word	0x00000000
.L_11:


//--------------------- .nv.compat                --------------------------
	.section	.nv.compat,"",@"SHT_CUDA_COMPAT_INFO"
	.align	4
        /*0000*/ 	.byte	0x02, 0x09, 0x00, 0x00, 0x02, 0x02, 0x02, 0x00, 0x02, 0x05, 0x05, 0x00, 0x03, 0x07, 0x01, 0x01
        /*0010*/ 	.byte	0x02, 0x03, 0x00, 0x00, 0x02, 0x06, 0x01, 0x00, 0x04, 0x0b, 0x08, 0x00, 0x09, 0x00, 0x00, 0x00
        /*0020*/ 	.byte	0x00, 0x00, 0x00, 0x00


//--------------------- .nv.info._Z13init_matricesPhS_i --------------------------
	.section	.nv.info._Z13init_matricesPhS_i,"",@"SHT_CUDA_INFO"
	.sectionflags	@""
	.align	4


	//----- nvinfo : EIATTR_CUDA_API_VERSION
	.align		4
        /*0000*/ 	.byte	0x04, 0x37
        /*0002*/ 	.short	(.L_13 - .L_12)
.L_12:
        /*0004*/ 	.word	0x00000082


	//----- nvinfo : EIATTR_KPARAM_INFO
	.align		4
.L_13:
        /*0008*/ 	.byte	0x04, 0x17
        /*000a*/ 	.short	(.L_15 - .L_14)
.L_14:
        /*000c*/ 	.word	0x00000000
        /*0010*/ 	.short	0x0002
        /*0012*/ 	.short	0x0010
        /*0014*/ 	.byte	0x00, 0xf0, 0x11, 0x00


	//----- nvinfo : EIATTR_KPARAM_INFO
	.align		4
.L_15:
        /*0018*/ 	.byte	0x04, 0x17
        /*001a*/ 	.short	(.L_17 - .L_16)
.L_16:
        /*001c*/ 	.word	0x00000000
        /*0020*/ 	.short	0x0001
        /*0022*/ 	.short	0x0008
        /*0024*/ 	.byte	0x00, 0xf5, 0x21, 0x00


	//----- nvinfo : EIATTR_KPARAM_INFO
	.align		4
.L_17:
        /*0028*/ 	.byte	0x04, 0x17
        /*002a*/ 	.short	(.L_19 - .L_18)
.L_18:
        /*002c*/ 	.word	0x00000000
        /*0030*/ 	.short	0x0000
        /*0032*/ 	.short	0x0000
        /*0034*/ 	.byte	0x00, 0xf5, 0x21, 0x00


	//----- nvinfo : EIATTR_SPARSE_MMA_MASK
	.align		4
.L_19:
        /*0038*/ 	.byte	0x03, 0x50
        /*003a*/ 	.short	0x0000


	//----- nvinfo : EIATTR_MAXREG_COUNT
	.align		4
        /*003c*/ 	.byte	0x03, 0x1b
        /*003e*/ 	.short	0x00ff


	//----- nvinfo : EIATTR_MERCURY_ISA_VERSION
	.align		4
        /*0040*/ 	.byte	0x03, 0x5f
        /*0042*/ 	.short	0x0101


	//----- nvinfo : EIATTR_VRC_CTA_INIT_COUNT
	.align		4
        /*0044*/ 	.byte	0x02, 0x4a
	.zero		1
	.zero		1


	//----- nvinfo : EIATTR_EXIT_INSTR_OFFSETS
	.align		4
        /*0048*/ 	.byte	0x04, 0x1c
        /*004a*/ 	.short	(.L_21 - .L_20)


	//   ....[0]....
.L_20:
        /*004c*/ 	.word	0x00000070


	//   ....[1]....
        /*0050*/ 	.word	0x00000120


	//----- nvinfo : EIATTR_CBANK_PARAM_SIZE
	.align		4
.L_21:
        /*0054*/ 	.byte	0x03, 0x19
        /*0056*/ 	.short	0x0014


	//----- nvinfo : EIATTR_PARAM_CBANK
	.align		4
        /*0058*/ 	.byte	0x04, 0x0a
        /*005a*/ 	.short	(.L_23 - .L_22)
	.align		4
.L_22:
        /*005c*/ 	.word	index@(.nv.constant0._Z13init_matricesPhS_i)
        /*0060*/ 	.short	0x0380
        /*0062*/ 	.short	0x0014


	//----- nvinfo : EIATTR_SW_WAR
	.align		4
.L_23:
        /*0064*/ 	.byte	0x04, 0x36
        /*0066*/ 	.short	(.L_25 - .L_24)
.L_24:
        /*0068*/ 	.word	0x00000008
.L_25:


//--------------------- .nv.info.r_2_2_2_2_2_2_2_2_2_2_2_2_2_4 --------------------------
	.section	.nv.info.r_2_2_2_2_2_2_2_2_2_2_2_2_2_4,"",@"SHT_CUDA_INFO"
	.sectionflags	@""
	.align	4


	//----- nvinfo : EIATTR_CUDA_API_VERSION
	.align		4
        /*0000*/ 	.byte	0x04, 0x37
        /*0002*/ 	.short	(.L_27 - .L_26)
.L_26:
        /*0004*/ 	.word	0x00000082


	//----- nvinfo : EIATTR_KPARAM_INFO
	.align		4
.L_27:
        /*0008*/ 	.byte	0x04, 0x17
        /*000a*/ 	.short	(.L_29 - .L_28)
.L_28:
        /*000c*/ 	.word	0x00000000
        /*0010*/ 	.short	0x0002
        /*0012*/ 	.short	0x0010
        /*0014*/ 	.byte	0x00, 0xf5, 0x21, 0x00


	//----- nvinfo : EIATTR_KPARAM_INFO
	.align		4
.L_29:
        /*0018*/ 	.byte	0x04, 0x17
        /*001a*/ 	.short	(.L_31 - .L_30)
.L_30:
        /*001c*/ 	.word	0x00000000
        /*0020*/ 	.short	0x0001
        /*0022*/ 	.short	0x0008
        /*0024*/ 	.byte	0x00, 0xf5, 0x21, 0x00


	//----- nvinfo : EIATTR_KPARAM_INFO
	.align		4
.L_31:
        /*0028*/ 	.byte	0x04, 0x17
        /*002a*/ 	.short	(.L_33 - .L_32)
.L_32:
        /*002c*/ 	.word	0x00000000
        /*0030*/ 	.short	0x0000
        /*0032*/ 	.short	0x0000
        /*0034*/ 	.byte	0x00, 0xf5, 0x21, 0x00


	//----- nvinfo : EIATTR_SPARSE_MMA_MASK
	.align		4
.L_33:
        /*0038*/ 	.byte	0x03, 0x50
        /*003a*/ 	.short	0x0000


	//----- nvinfo : EIATTR_MAXREG_COUNT
	.align		4
        /*003c*/ 	.byte	0x03, 0x1b
        /*003e*/ 	.short	0x00ff


	//----- nvinfo : EIATTR_MERCURY_ISA_VERSION
	.align		4
        /*0040*/ 	.byte	0x03, 0x5f
        /*0042*/ 	.short	0x0101


	//----- nvinfo : EIATTR_VRC_CTA_INIT_COUNT
	.align		4
        /*0044*/ 	.byte	0x02, 0x4a
	.zero		1
	.zero		1


	//----- nvinfo : EIATTR_EXIT_INSTR_OFFSETS
	.align		4
        /*0048*/ 	.byte	0x04, 0x1c
        /*004a*/ 	.short	(.L_35 - .L_34)


	//   ....[0]....
.L_34:
        /*004c*/ 	.word	0x00000f00


	//----- nvinfo : EIATTR_MAX_THREADS
	.align		4
.L_35:
        /*0050*/ 	.byte	0x04, 0x05
        /*0052*/ 	.short	(.L_37 - .L_36)
.L_36:
        /*0054*/ 	.word	0x00000020
        /*0058*/ 	.word	0x00000001
        /*005c*/ 	.word	0x00000001


	//----- nvinfo : EIATTR_CBANK_PARAM_SIZE
	.align		4
.L_37:
        /*0060*/ 	.byte	0x03, 0x19
        /*0062*/ 	.short	0x0018


	//----- nvinfo : EIATTR_PARAM_CBANK
	.align		4
        /*0064*/ 	.byte	0x04, 0x0a
        /*0066*/ 	.short	(.L_39 - .L_38)
	.align		4
.L_38:
        /*0068*/ 	.word	index@(.nv.constant0.r_2_2_2_2_2_2_2_2_2_2_2_2_2_4)
        /*006c*/ 	.short	0x0380
        /*006e*/ 	.short	0x0018


	//----- nvinfo : EIATTR_SW_WAR
	.align		4
.L_39:
        /*0070*/ 	.byte	0x04, 0x36
        /*0072*/ 	.short	(.L_41 - .L_40)
.L_40:
        /*0074*/ 	.word	0x00000008
.L_41:


//--------------------- .nv.callgraph             --------------------------
	.section	.nv.callgraph,"",@"SHT_CUDA_CALLGRAPH"
	.align	4
	.sectionentsize	8
	.align		4
        /*0000*/ 	.word	0x00000000
	.align		4
        /*0004*/ 	.word	0xffffffff
	.align		4
        /*0008*/ 	.word	0x00000000
	.align		4
        /*000c*/ 	.word	0xfffffffe
	.align		4
        /*0010*/ 	.word	0x00000000
	.align		4
        /*0014*/ 	.word	0xfffffffd
	.align		4
        /*0018*/ 	.word	0x00000000
	.align		4
        /*001c*/ 	.word	0xfffffffc


//--------------------- .text._Z13init_matricesPhS_i --------------------------
	.section	.text._Z13init_matricesPhS_i,"ax",@progbits
	.align	128
        .global         _Z13init_matricesPhS_i
        .type           _Z13init_matricesPhS_i,@function
        .size           _Z13init_matricesPhS_i,(.L_x_2 - _Z13init_matricesPhS_i)
        .other          _Z13init_matricesPhS_i,@"STO_CUDA_ENTRY STV_DEFAULT"
_Z13init_matricesPhS_i:
.text._Z13init_matricesPhS_i:
[----:B------:R-:W-:Y:S01]  /*0000*/  LDC R1, c[0x0][0x37c] ;  /* 0x0000df00ff017b82 */ /* 0x000fe20000000800 */
[----:B------:R-:W0:Y:S07]  /*0010*/  S2R R3, SR_TID.X ;  /* 0x0000000000037919 */ /* 0x000e2e0000002100 */
[----:B------:R-:W0:Y:S01]  /*0020*/  S2UR UR4, SR_CTAID.X ;  /* 0x00000000000479c3 */ /* 0x000e220000002500 */
[----:B------:R-:W1:Y:S07]  /*0030*/  LDCU UR5, c[0x0][0x390] ;  /* 0x00007200ff0577ac */ /* 0x000e6e0008000800 */
[----:B------:R-:W0:Y:S02]  /*0040*/  LDC R4, c[0x0][0x360] ;  /* 0x0000d800ff047b82 */ /* 0x000e240000000800 */
[----:B0-----:R-:W-:-:S05]  /*0050*/  IMAD R4, R4, UR4, R3 ;  /* 0x0000000404047c24 */ /* 0x001fca000f8e0203 */
[----:B-1----:R-:W-:-:S13]  /*0060*/  ISETP.GE.AND P0, PT, R4, UR5, PT ;  /* 0x0000000504007c0c */ /* 0x002fda000bf06270 */
[----:B------:R-:W-:Y:S05]  /*0070*/  @P0 EXIT ;  /* 0x000000000000094d */ /* 0x000fea0003800000 */
[----:B------:R-:W0:Y:S01]  /*0080*/  LDCU.128 UR8, c[0x0][0x380] ;  /* 0x00007000ff0877ac */ /* 0x000e220008000c00 */
[----:B------:R-:W-:Y:S01]  /*0090*/  SHF.R.S32.HI R5, RZ, 0x1f, R4 ;  /* 0x0000001fff057819 */ /* 0x000fe20000011404 */
[----:B------:R-:W-:Y:S01]  /*00a0*/  IMAD.MOV.U32 R0, RZ, RZ, 0x1 ;  /* 0x00000001ff007424 */ /* 0x000fe200078e00ff */
[----:B------:R-:W1:Y:S01]  /*00b0*/  LDCU.64 UR4, c[0x0][0x358] ;  /* 0x00006b00ff0477ac */ /* 0x000e620008000a00 */
[C---:B0-----:R-:W-:Y:S02]  /*00c0*/  IADD3 R2, P0, PT, R4.reuse, UR8, RZ ;  /* 0x0000000804027c10 */ /* 0x041fe4000ff1e0ff */
[----:B------:R-:W-:Y:S02]  /*00d0*/  IADD3 R4, P1, PT, R4, UR10, RZ ;  /* 0x0000000a04047c10 */ /* 0x000fe4000ff3e0ff */
[C---:B------:R-:W-:Y:S02]  /*00e0*/  IADD3.X R3, PT, PT, R5.reuse, UR9, RZ, P0, !PT ;  /* 0x0000000905037c10 */ /* 0x040fe400087fe4ff */
[----:B------:R-:W-:-:S03]  /*00f0*/  IADD3.X R5, PT, PT, R5, UR11, RZ, P1, !PT ;  /* 0x0000000b05057c10 */ /* 0x000fc60008ffe4ff */
[----:B-1----:R-:W-:Y:S04]  /*0100*/  STG.E.U8 desc[UR4][R2.64], R0 ;  /* 0x0000000002007986 */ /* 0x002fe8000c101104 */
[----:B------:R-:W-:Y:S01]  /*0110*/  STG.E.U8 desc[UR4][R4.64], R0 ;  /* 0x0000000004007986 */ /* 0x000fe2000c101104 */
[----:B------:R-:W-:Y:S05]  /*0120*/  EXIT ;  /* 0x000000000000794d */ /* 0x000fea0003800000 */
.L_x_0:
[----:B------:R-:W-:-:S00]  /*0130*/  BRA `(.L_x_0) ;  /* 0xfffffffc00fc7947 */ /* 0x000fc0000383ffff */
[----:B------:R-:W-:-:S00]  /*0140*/  NOP ;  /* 0x0000000000007918 */ /* 0x000fc00000000000 */
        /* <DEDUP_REMOVED lines=11> */
.L_x_2:


//--------------------- .text.r_2_2_2_2_2_2_2_2_2_2_2_2_2_4 --------------------------
	.section	.text.r_2_2_2_2_2_2_2_2_2_2_2_2_2_4,"ax",@progbits
	.align	128
        .global         r_2_2_2_2_2_2_2_2_2_2_2_2_2_4
        .type           r_2_2_2_2_2_2_2_2_2_2_2_2_2_4,@function
        .size           r_2_2_2_2_2_2_2_2_2_2_2_2_2_4,(.L_x_3 - r_2_2_2_2_2_2_2_2_2_2_2_2_2_4)
        .other          r_2_2_2_2_2_2_2_2_2_2_2_2_2_4,@"STO_CUDA_ENTRY STV_DEFAULT"
r_2_2_2_2_2_2_2_2_2_2_2_2_2_4:
.text.r_2_2_2_2_2_2_2_2_2_2_2_2_2_4:
[----:B------:R-:W-:Y:S01]  /*0000*/  LDC R1, c[0x0][0x37c] ;  /* 0x0000df00ff017b82 */ /* 0x000fe20000000800 */
[----:B------:R-:W0:Y:S01]  /*0010*/  S2R R3, SR_TID.X ;  /* 0x0000000000037919 */ /* 0x000e220000002100 */
[----:B------:R-:W1:Y:S01]  /*0020*/  LDCU.128 UR8, c[0x0][0x380] ;  /* 0x00007000ff0877ac */ /* 0x000e620008000c00 */
[----:B------:R-:W2:Y:S01]  /*0030*/  S2R R2, SR_TID.Y ;  /* 0x0000000000027919 */ /* 0x000ea20000002200 */
[----:B------:R-:W3:Y:S01]  /*0040*/  LDCU.64 UR6, c[0x0][0x390] ;  /* 0x00007200ff0677ac */ /* 0x000ee20008000a00 */
[----:B------:R-:W2:Y:S01]  /*0050*/  S2R R5, SR_TID.Z ;  /* 0x0000000000057919 */ /* 0x000ea20000002300 */
[----:B------:R-:W4:Y:S01]  /*0060*/  LDCU.64 UR4, c[0x0][0x358] ;  /* 0x00006b00ff0477ac */ /* 0x000f220008000a00 */
[C---:B0-----:R-:W-:Y:S02]  /*0070*/  SHF.L.U32 R0, R3.reuse, 0x3, RZ ;  /* 0x0000000303007819 */ /* 0x041fe400000006ff */
[----:B------:R-:W-:Y:S02]  /*0080*/  SHF.L.U32 R3, R3, 0x1, RZ ;  /* 0x0000000103037819 */ /* 0x000fe400000006ff */
[----:B------:R-:W-:-:S02]  /*0090*/  LOP3.LUT R0, R0, 0xe0, RZ, 0xc0, !PT ;  /* 0x000000e000007812 */ /* 0x000fc400078ec0ff */
[----:B------:R-:W-:Y:S01]  /*00a0*/  LOP3.LUT R3, R3, 0x6, RZ, 0xc0, !PT ;  /* 0x0000000603037812 */ /* 0x000fe200078ec0ff */
[----:B--2---:R-:W-:-:S03]  /*00b0*/  IMAD R5, R5, 0x2, R2 ;  /* 0x0000000205057824 */ /* 0x004fc600078e0202 */
[----:B---3--:R-:W-:Y:S01]  /*00c0*/  IADD3 R6, P1, PT, R3, UR6, RZ ;  /* 0x0000000603067c10 */ /* 0x008fe2000ff3e0ff */
[----:B------:R-:W-:-:S03]  /*00d0*/  IMAD.U32 R0, R5, 0x40, R0 ;  /* 0x0000004005007824 */ /* 0x000fc600078e0000 */
[----:B------:R-:W-:Y:S02]  /*00e0*/  IADD3.X R7, PT, PT, RZ, UR7, RZ, P1, !PT ;  /* 0x00000007ff077c10 */ /* 0x000fe40008ffe4ff */
[----:B-1----:R-:W-:-:S03]  /*00f0*/  IADD3 R4, P0, PT, R0, UR10, RZ ;  /* 0x0000000a00047c10 */ /* 0x002fc6000ff1e0ff */
[----:B----4-:R-:W2:Y:S02]  /*0100*/  LDG.E.U8 R20, desc[UR4][R6.64+0x10] ;  /* 0x0000100406147981 */ /* 0x010ea4000c1e1100 */
[----:B------:R-:W-:Y:S02]  /*0110*/  IMAD.X R5, RZ, RZ, UR11, P0 ;  /* 0x0000000bff057e24 */ /* 0x000fe400080e06ff */
[----:B------:R-:W2:Y:S04]  /*0120*/  LDG.E.U8 R21, desc[UR4][R6.64+0x11] ;  /* 0x0000110406157981 */ /* 0x000ea8000c1e1100 */
[----:B------:R-:W3:Y:S04]  /*0130*/  LDG.E.U8 R14, desc[UR4][R4.64+0x200] ;  /* 0x00020004040e7981 */ /* 0x000ee8000c1e1100 */
[----:B------:R-:W3:Y:S04]  /*0140*/  LDG.E.U8 R15, desc[UR4][R4.64+0x208] ;  /* 0x00020804040f7981 */ /* 0x000ee8000c1e1100 */
[----:B------:R-:W4:Y:S04]  /*0150*/  LDG.E.U8 R17, desc[UR4][R4.64+0x300] ;  /* 0x0003000404117981 */ /* 0x000f28000c1e1100 */
[----:B------:R-:W4:Y:S04]  /*0160*/  LDG.E.U8 R18, desc[UR4][R4.64+0x308] ;  /* 0x0003080404127981 */ /* 0x000f28000c1e1100 */
[----:B------:R-:W5:Y:S04]  /*0170*/  LDG.E.U8 R24, desc[UR4][R6.64+0x210] ;  /* 0x0002100406187981 */ /* 0x000f68000c1e1100 */
        /* <DEDUP_REMOVED lines=16> */
[----:B------:R0:W5:Y:S04]  /*0280*/  LDG.E.U8 R2, desc[UR4][R6.64+0x209] ;  /* 0x0002090406027981 */ /* 0x000168000c1e1100 */
[----:B------:R-:W5:Y:S04]  /*0290*/  LDG.E.U8 R44, desc[UR4][R4.64+0x100] ;  /* 0x00010004042c7981 */ /* 0x000f68000c1e1100 */
[----:B------:R-:W5:Y:S04]  /*02a0*/  LDG.E.U8 R43, desc[UR4][R4.64+0x108] ;  /* 0x00010804042b7981 */ /* 0x000f68000c1e1100 */
[----:B------:R-:W5:Y:S04]  /*02b0*/  LDG.E.U8 R47, desc[UR4][R4.64] ;  /* 0x00000004042f7981 */ /* 0x000f68000c1e1100 */
[----:B------:R-:W5:Y:S04]  /*02c0*/  LDG.E.U8 R46, desc[UR4][R4.64+0x8] ;  /* 0x00000804042e7981 */ /* 0x000f68000c1e1100 */
[----:B------:R-:W5:Y:S04]  /*02d0*/  LDG.E.U8 R42, desc[UR4][R4.64+0x110] ;  /* 0x00011004042a7981 */ /* 0x000f68000c1e1100 */
[----:B------:R-:W5:Y:S04]  /*02e0*/  LDG.E.U8 R45, desc[UR4][R4.64+0x10] ;  /* 0x00001004042d7981 */ /* 0x000f68000c1e1100 */
[----:B------:R-:W5:Y:S04]  /*02f0*/  LDG.E.U8 R40, desc[UR4][R4.64+0x118] ;  /* 0x0001180404287981 */ /* 0x000f68000c1e1100 */
[----:B------:R1:W5:Y:S01]  /*0300*/  LDG.E.U8 R41, desc[UR4][R4.64+0x18] ;  /* 0x0000180404297981 */ /* 0x000362000c1e1100 */
[----:B------:R-:W-:-:S02]  /*0310*/  LOP3.LUT R0, R0, R3, RZ, 0xfc, !PT ;  /* 0x0000000300007212 */ /* 0x000fc400078efcff */
[----:B--2---:R-:W-:Y:S01]  /*0320*/  LEA R21, R21, R20, 0x10 ;  /* 0x0000001415157211 */ /* 0x004fe200078e80ff */
[----:B---3--:R-:W-:Y:S01]  /*0330*/  IMAD R15, R15, 0x100, R14 ;  /* 0x000001000f0f7824 */ /* 0x008fe200078e020e */
[----:B----4-:R-:W-:-:S03]  /*0340*/  LEA R18, R18, R17, 0x8 ;  /* 0x0000001112127211 */ /* 0x010fc600078e40ff */
[----:B-----5:R-:W-:Y:S01]  /*0350*/  IMAD R21, R24, 0x100, R21 ;  /* 0x0000010018157824 */ /* 0x020fe200078e0215 */
[----:B------:R-:W-:Y:S02]  /*0360*/  LEA R15, R16, R15, 0x10 ;  /* 0x0000000f100f7211 */ /* 0x000fe400078e80ff */
[----:B------:R-:W-:Y:S01]  /*0370*/  LEA R18, R19, R18, 0x10 ;  /* 0x0000001213127211 */ /* 0x000fe200078e80ff */
[----:B0-----:R-:W-:Y:S01]  /*0380*/  IMAD R6, R28, 0x1000000, R21 ;  /* 0x010000001c067824 */ /* 0x001fe200078e0215 */
[----:B------:R-:W-:Y:S02]  /*0390*/  LEA R24, R26, R15, 0x18 ;  /* 0x0000000f1a187211 */ /* 0x000fe400078ec0ff */
[----:B------:R-:W-:Y:S02]  /*03a0*/  LEA R26, R27, R18, 0x18 ;  /* 0x000000121b1a7211 */ /* 0x000fe400078ec0ff */
[----:B------:R-:W-:Y:S02]  /*03b0*/  F2FP.F16.E4M3.UNPACK_B R36, R24 ;  /* 0x00000018ff24723e */ /* 0x000fe400020006ff */
[----:B------:R-:W-:-:S02]  /*03c0*/  F2FP.F16.E4M3.UNPACK_B R14, R6 ;  /* 0x00000006ff0e723e */ /* 0x000fc400020006ff */
[----:B------:R-:W-:Y:S01]  /*03d0*/  F2FP.F16.E4M3.UNPACK_B R38, R26 ;  /* 0x0000001aff26723e */ /* 0x000fe200020006ff */
[----:B------:R-:W-:Y:S01]  /*03e0*/  IMAD R22, R23, 0x10000, R22 ;  /* 0x0001000017167824 */ /* 0x000fe200078e0216 */
[----:B------:R-:W-:Y:S01]  /*03f0*/  MOV R15, R14 ;  /* 0x0000000e000f7202 */ /* 0x000fe20000000f00 */
[----:B------:R-:W-:Y:S01]  /*0400*/  IMAD.MOV.U32 R37, RZ, RZ, R36 ;  /* 0x000000ffff257224 */ /* 0x000fe200078e0024 */
[----:B------:R-:W-:Y:S01]  /*0410*/  MOV R39, R38 ;  /* 0x0000002600277202 */ /* 0x000fe20000000f00 */
[----:B------:R-:W-:-:S04]  /*0420*/  IMAD R25, R25, 0x100, R22 ;  /* 0x0000010019197824 */ /* 0x000fc800078e0216 */
[----:B------:R-:W-:Y:S02]  /*0430*/  IMAD R30, R30, 0x1000000, R25 ;  /* 0x010000001e1e7824 */ /* 0x000fe400078e0219 */
[----:B------:R-:W-:Y:S03]  /*0440*/  HMMA.16816.F32 R16, R36, R14, RZ ;  /* 0x0000000e2410723c */ /* 0x000fe600000018ff */
[----:B-1----:R-:W-:Y:S02]  /*0450*/  F2FP.F16.E4M3.UNPACK_B R4, R30 ;  /* 0x0000001eff04723e */ /* 0x002fe400020006ff */
[----:B------:R-:W-:Y:S02]  /*0460*/  F2FP.F16.E4M3.UNPACK_B R24, R24.H1 ;  /* 0x00000018ff18723e */ /* 0x000fe400030006ff */
[----:B------:R-:W-:Y:S01]  /*0470*/  F2FP.F16.E4M3.UNPACK_B R6, R6.H1 ;  /* 0x00000006ff06723e */ /* 0x000fe200030006ff */
[----:B------:R-:W-:Y:S01]  /*0480*/  IMAD.MOV.U32 R5, RZ, RZ, R4 ;  /* 0x000000ffff057224 */ /* 0x000fe200078e0004 */
[----:B------:R-:W-:Y:S01]  /*0490*/  F2FP.F16.E4M3.UNPACK_B R26, R26.H1 ;  /* 0x0000001aff1a723e */ /* 0x000fe200030006ff */
[----:B------:R-:W-:Y:S01]  /*04a0*/  IMAD R28, R13, 0x10000, R8 ;  /* 0x000100000d1c7824 */ /* 0x000fe200078e0208 */
[----:B------:R-:W-:Y:S01]  /*04b0*/  MOV R7, R6 ;  /* 0x0000000600077202 */ /* 0x000fe20000000f00 */
[----:B------:R-:W-:Y:S01]  /*04c0*/  IMAD.MOV.U32 R25, RZ, RZ, R24 ;  /* 0x000000ffff197224 */ /* 0x000fe200078e0018 */
[----:B------:R-:W-:-:S02]  /*04d0*/  MOV R27, R26 ;  /* 0x0000001a001b7202 */ /* 0x000fc40000000f00 */
[----:B------:R-:W-:Y:S01]  /*04e0*/  LEA R12, R29, R12, 0x10 ;  /* 0x0000000c1d0c7211 */ /* 0x000fe200078e80ff */
[----:B------:R-:W-:Y:S01]  /*04f0*/  HMMA.16816.F32 R20, R36, R4, RZ ;  /* 0x000000042414723c */ /* 0x000fe200000018ff */
[----:B------:R-:W-:Y:S02]  /*0500*/  IMAD R5, R9, 0x100, R28 ;  /* 0x0000010009057824 */ /* 0x000fe400078e021c */
[----:B------:R-:W-:-:S05]  /*0510*/  LEA R11, R11, R12, 0x8 ;  /* 0x0000000c0b0b7211 */ /* 0x000fca00078e40ff */
[----:B------:R-:W-:Y:S01]  /*0520*/  HMMA.16816.F32 R16, R24, R6, R16 ;  /* 0x000000061810723c */ /* 0x000fe20000001810 */
[----:B------:R-:W-:Y:S01]  /*0530*/  IMAD R5, R10, 0x1000000, R5 ;  /* 0x010000000a057824 */ /* 0x000fe200078e0205 */
[----:B------:R-:W-:-:S04]  /*0540*/  LEA R7, R2, R11, 0x18 ;  /* 0x0000000b02077211 */ /* 0x000fc800078ec0ff */
[----:B------:R-:W-:Y:S02]  /*0550*/  F2FP.F16.E4M3.UNPACK_B R12, R5 ;  /* 0x00000005ff0c723e */ /* 0x000fe400020006ff */
[----:B------:R-:W-:Y:S01]  /*0560*/  F2FP.F16.E4M3.UNPACK_B R10, R7 ;  /* 0x00000007ff0a723e */ /* 0x000fe200020006ff */
[----:B------:R-:W-:Y:S01]  /*0570*/  IMAD.MOV.U32 R29, RZ, RZ, R36 ;  /* 0x000000ffff1d7224 */ /* 0x000fe200078e0024 */
[----:B------:R-:W-:Y:S01]  /*0580*/  F2FP.F16.E4M3.UNPACK_B R8, R30.H1 ;  /* 0x0000001eff08723e */ /* 0x000fe200030006ff */
[----:B------:R-:W-:Y:S01]  /*0590*/  IMAD.MOV.U32 R13, RZ, RZ, R12 ;  /* 0x000000ffff0d7224 */ /* 0x000fe200078e000c */
[----:B------:R-:W-:Y:S01]  /*05a0*/  MOV R11, R10 ;  /* 0x0000000a000b7202 */ /* 0x000fe20000000f00 */
[----:B------:R-:W-:Y:S01]  /*05b0*/  IMAD.MOV.U32 R31, RZ, RZ, R38 ;  /* 0x000000ffff1f7224 */ /* 0x000fe200078e0026 */
[----:B------:R-:W-:Y:S02]  /*05c0*/  MOV R28, R36 ;  /* 0x00000024001c7202 */ /* 0x000fe40000000f00 */
[----:B------:R-:W-:-:S03]  /*05d0*/  MOV R30, R38 ;  /* 0x00000026001e7202 */ /* 0x000fc60000000f00 */
[----:B------:R-:W-:Y:S01]  /*05e0*/  HMMA.16816.F32 R32, R36, R10, RZ ;  /* 0x0000000a2420723c */ /* 0x000fe200000018ff */
[----:B------:R-:W-:-:S07]  /*05f0*/  IMAD.MOV.U32 R9, RZ, RZ, R8 ;  /* 0x000000ffff097224 */ /* 0x000fce00078e0008 */
[----:B------:R-:W-:Y:S01]  /*0600*/  HMMA.16816.F32 R28, R28, R12, RZ ;  /* 0x0000000c1c1c723c */ /* 0x000fe200000018ff */
[----:B------:R-:W-:Y:S01]  /*0610*/  FADD R2, RZ, R16 ;  /* 0x00000010ff027221 */ /* 0x000fe20000000000 */
[----:B------:R-:W-:Y:S01]  /*0620*/  FADD R11, RZ, R18 ;  /* 0x00000012ff0b7221 */ /* 0x000fe20000000000 */
[----:B------:R-:W-:Y:S02]  /*0630*/  LEA R43, R43, R44, 0x8 ;  /* 0x0000002c2b2b7211 */ /* 0x000fe400078e40ff */
[----:B------:R-:W-:Y:S02]  /*0640*/  F2FP.F16.E4M3.UNPACK_B R16, R7.H1 ;  /* 0x00000007ff10723e */ /* 0x000fe400030006ff */
[----:B------:R-:W-:Y:S01]  /*0650*/  F2FP.F16.E4M3.UNPACK_B R18, R5.H1 ;  /* 0x00000005ff12723e */ /* 0x000fe200030006ff */
[----:B------:R-:W-:Y:S01]  /*0660*/  HMMA.16816.F32 R20, R24, R8, R20 ;  /* 0x000000081814723c */ /* 0x000fe20000001814 */
[----:B------:R-:W-:Y:S01]  /*0670*/  LEA R46, R46, R47, 0x8 ;  /* 0x0000002f2e2e7211 */ /* 0x000fe200078e40ff */
[----:B------:R-:W-:Y:S01]  /*0680*/  FADD R9, RZ, R17 ;  /* 0x00000011ff097221 */ /* 0x000fe20000000000 */
[----:B------:R-:W-:Y:S01]  /*0690*/  MOV R17, R16 ;  /* 0x0000001000117202 */ /* 0x000fe20000000f00 */
[----:B------:R-:W-:Y:S01]  /*06a0*/  FADD R13, RZ, R19 ;  /* 0x00000013ff0d7221 */ /* 0x000fe20000000000 */
[----:B------:R-:W-:Y:S01]  /*06b0*/  IMAD R7, R42, 0x10000, R43 ;  /* 0x000100002a077824 */ /* 0x000fe200078e022b */
[----:B------:R-:W-:Y:S01]  /*06c0*/  LEA R46, R45, R46, 0x10 ;  /* 0x0000002e2d2e7211 */ /* 0x000fe200078e80ff */
[----:B------:R-:W-:-:S03]  /*06d0*/  IMAD.MOV.U32 R19, RZ, RZ, R18 ;  /* 0x000000ffff137224 */ /* 0x000fc600078e0012 */
[----:B------:R-:W-:Y:S01]  /*06e0*/  LEA R7, R40, R7, 0x18 ;  /* 0x0000000728077211 */ /* 0x000fe200078ec0ff */
[----:B------:R-:W-:Y:S01]  /*06f0*/  HMMA.16816.F32 R32, R24, R16, R32 ;  /* 0x000000101820723c */ /* 0x000fe20000001820 */
[----:B------:R-:W-:Y:S01]  /*0700*/  LEA R41, R41, R46, 0x18 ;  /* 0x0000002e29297211 */ /* 0x000fe200078ec0ff */
[----:B------:R-:W-:-:S06]  /*0710*/  IMAD.MOV.U32 R36, RZ, RZ, R14 ;  /* 0x000000ffff247224 */ /* 0x000fcc00078e000e */
[----:B------:R-:W-:Y:S01]  /*0720*/  HMMA.16816.F32 R28, R24, R18, R28 ;  /* 0x00000012181c723c */ /* 0x000fe2000000181c */
[----:B------:R-:W-:Y:S02]  /*0730*/  F2FP.F16.E4M3.UNPACK_B R26, R7 ;  /* 0x00000007ff1a723e */ /* 0x000fe400020006ff */
[----:B------:R-:W-:Y:S02]  /*0740*/  F2FP.F16.E4M3.UNPACK_B R24, R41 ;  /* 0x00000029ff18723e */ /* 0x000fe400020006ff */
[----:B------:R-:W-:Y:S01]  /*0750*/  MOV R37, R14 ;  /* 0x0000000e00257202 */ /* 0x000fe20000000f00 */
[----:B------:R-:W-:Y:S01]  /*0760*/  IMAD.MOV.U32 R27, RZ, RZ, R26 ;  /* 0x000000ffff1b7224 */ /* 0x000fe200078e001a */
[----:B------:R-:W-:Y:S01]  /*0770*/  MOV R25, R24 ;  /* 0x0000001800197202 */ /* 0x000fe20000000f00 */
[----:B------:R-:W-:Y:S01]  /*0780*/  FADD R22, RZ, R22 ;  /* 0x00000016ff167221 */ /* 0x000fe20000000000 */
[----:B------:R-:W-:Y:S01]  /*0790*/  MOV R5, R4 ;  /* 0x0000000400057202 */ /* 0x000fe20000000f00 */
[----:B------:R-:W-:-:S04]  /*07a0*/  FADD R15, RZ, R20 ;  /* 0x00000014ff0f7221 */ /* 0x000fc80000000000 */
[C---:B------:R-:W-:Y:S01]  /*07b0*/  HMMA.16816.F32 R36, R24.reuse, R36, RZ ;  /* 0x000000241824723c */ /* 0x040fe200000018ff */
[----:B------:R-:W-:Y:S01]  /*07c0*/  FADD R17, RZ, R21 ;  /* 0x00000015ff117221 */ /* 0x000fe20000000000 */
[----:B------:R0:W-:Y:S01]  /*07d0*/  F2I.U32.TRUNC.NTZ R14, R22 ;  /* 0x00000016000e7305 */ /* 0x0001e2000020f000 */
[----:B------:R-:W-:Y:S01]  /*07e0*/  FADD R19, RZ, R32 ;  /* 0x00000020ff137221 */ /* 0x000fe20000000000 */
[----:B------:R-:W-:Y:S01]  /*07f0*/  FADD R20, RZ, R33 ;  /* 0x00000021ff147221 */ /* 0x000fe20000000000 */
[----:B------:R-:W-:Y:S01]  /*0800*/  FADD R21, RZ, R34 ;  /* 0x00000022ff157221 */ /* 0x000fe20000000000 */
[----:B------:R-:W-:Y:S01]  /*0810*/  MOV R40, R6 ;  /* 0x0000000600287202 */ /* 0x000fe20000000f00 */
[----:B0-----:R-:W-:Y:S02]  /*0820*/  FADD R22, RZ, R35 ;  /* 0x00000023ff167221 */ /* 0x001fe40000000000 */
[----:B------:R-:W-:Y:S01]  /*0830*/  HMMA.16816.F32 R32, R24, R4, RZ ;  /* 0x000000041820723c */ /* 0x000fe200000018ff */
[----:B------:R-:W-:Y:S01]  /*0840*/  F2FP.F16.E4M3.UNPACK_B R4, R41.H1 ;  /* 0x00000029ff04723e */ /* 0x000fe200030006ff */
[----:B------:R-:W-:Y:S01]  /*0850*/  IMAD.MOV.U32 R41, RZ, RZ, R6 ;  /* 0x000000ffff297224 */ /* 0x000fe200078e0006 */
[----:B------:R-:W-:-:S02]  /*0860*/  F2FP.F16.E4M3.UNPACK_B R6, R7.H1 ;  /* 0x00000007ff06723e */ /* 0x000fc400030006ff */
[----:B------:R-:W-:Y:S02]  /*0870*/  MOV R5, R4 ;  /* 0x0000000400057202 */ /* 0x000fe40000000f00 */
[----:B------:R-:W-:Y:S01]  /*0880*/  MOV R7, R6 ;  /* 0x0000000600077202 */ /* 0x000fe20000000f00 */
[----:B------:R-:W-:Y:S01]  /*0890*/  FADD R42, RZ, R28 ;  /* 0x0000001cff2a7221 */ /* 0x000fe20000000000 */
[----:B------:R-:W-:Y:S01]  /*08a0*/  FADD R43, RZ, R29 ;  /* 0x0000001dff2b7221 */ /* 0x000fe20000000000 */
[----:B------:R-:W-:Y:S01]  /*08b0*/  IMAD.MOV.U32 R28, RZ, RZ, R8 ;  /* 0x000000ffff1c7224 */ /* 0x000fe200078e0008 */
[----:B------:R-:W-:-:S03]  /*08c0*/  MOV R29, R8 ;  /* 0x00000008001d7202 */ /* 0x000fc60000000f00 */
[----:B------:R-:W-:Y:S01]  /*08d0*/  HMMA.16816.F32 R36, R4, R40, R36 ;  /* 0x000000280424723c */ /* 0x000fe20000001824 */
[----:B------:R-:W-:Y:S01]  /*08e0*/  FADD R30, RZ, R30 ;  /* 0x0000001eff1e7221 */ /* 0x000fe20000000000 */
[----:B------:R-:W-:-:S06]  /*08f0*/  FADD R31, RZ, R31 ;  /* 0x0000001fff1f7221 */ /* 0x000fcc0000000000 */
[----:B------:R-:W-:Y:S01]  /*0900*/  HMMA.16816.F32 R32, R4, R28, R32 ;  /* 0x0000001c0420723c */ /* 0x000fe20000001820 */
[----:B------:R-:W-:Y:S01]  /*0910*/  MOV R28, R10 ;  /* 0x0000000a001c7202 */ /* 0x000fe20000000f00 */
[----:B------:R-:W-:Y:S01]  /*0920*/  IMAD.MOV.U32 R29, RZ, RZ, R10 ;  /* 0x000000ffff1d7224 */ /* 0x000fe200078e000a */
[----:B------:R-:W-:Y:S08]  /*0930*/  F2I.U32.TRUNC.NTZ R8, R30 ;  /* 0x0000001e00087305 */ /* 0x000ff0000020f000 */
[----:B------:R0:W-:Y:S01]  /*0940*/  F2I.U32.TRUNC.NTZ R40, R31 ;  /* 0x0000001f00287305 */ /* 0x0001e2000020f000 */
[----:B------:R-:W-:Y:S01]  /*0950*/  FADD R10, RZ, R36 ;  /* 0x00000024ff0a7221 */ /* 0x000fe20000000000 */
[----:B------:R-:W-:Y:S01]  /*0960*/  FADD R5, RZ, R37 ;  /* 0x00000025ff057221 */ /* 0x000fe20000000000 */
[----:B------:R-:W-:-:S02]  /*0970*/  MOV R36, R12 ;  /* 0x0000000c00247202 */ /* 0x000fc40000000f00 */
[----:B------:R-:W-:Y:S01]  /*0980*/  MOV R37, R12 ;  /* 0x0000000c00257202 */ /* 0x000fe20000000f00 */
[C---:B0-----:R-:W-:Y:S02]  /*0990*/  HMMA.16816.F32 R28, R24.reuse, R28, RZ ;  /* 0x0000001c181c723c */ /* 0x041fe400000018ff */
[----:B------:R0:W-:Y:S06]  /*09a0*/  F2I.U32.TRUNC.NTZ R12, R5 ;  /* 0x00000005000c7305 */ /* 0x0001ec000020f000 */
[----:B------:R-:W-:Y:S01]  /*09b0*/  HMMA.16816.F32 R24, R24, R36, RZ ;  /* 0x000000241818723c */ /* 0x000fe200000018ff */
[----:B------:R-:W-:Y:S01]  /*09c0*/  IMAD.MOV.U32 R36, RZ, RZ, R16 ;  /* 0x000000ffff247224 */ /* 0x000fe200078e0010 */
[----:B------:R-:W-:-:S02]  /*09d0*/  MOV R37, R16 ;  /* 0x0000001000257202 */ /* 0x000fc40000000f00 */
[----:B0-----:R-:W-:Y:S01]  /*09e0*/  MOV R5, R4 ;  /* 0x0000000400057202 */ /* 0x001fe20000000f00 */
[----:B------:R-:W-:Y:S01]  /*09f0*/  FADD R41, RZ, R39 ;  /* 0x00000027ff297221 */ /* 0x000fe20000000000 */
[----:B------:R-:W-:Y:S01]  /*0a00*/  FADD R39, RZ, R32 ;  /* 0x00000020ff277221 */ /* 0x000fe20000000000 */
[----:B------:R-:W-:-:S05]  /*0a10*/  IMAD.MOV.U32 R32, RZ, RZ, R18 ;  /* 0x000000ffff207224 */ /* 0x000fca00078e0012 */
[----:B------:R-:W-:Y:S01]  /*0a20*/  HMMA.16816.F32 R28, R4, R36, R28 ;  /* 0x00000024041c723c */ /* 0x000fe2000000181c */
[----:B------:R-:W-:Y:S01]  /*0a30*/  FADD R37, RZ, R33 ;  /* 0x00000021ff257221 */ /* 0x000fe20000000000 */
[----:B------:R-:W-:-:S07]  /*0a40*/  MOV R33, R18 ;  /* 0x0000001200217202 */ /* 0x000fce0000000f00 */
[----:B------:R-:W-:Y:S01]  /*0a50*/  HMMA.16816.F32 R4, R4, R32, R24 ;  /* 0x000000200404723c */ /* 0x000fe20000001818 */
[----:B------:R-:W-:Y:S01]  /*0a60*/  FADD R38, RZ, R38 ;  /* 0x00000026ff267221 */ /* 0x000fe20000000000 */
[----:B------:R-:W-:Y:S01]  /*0a70*/  FADD R35, RZ, R35 ;  /* 0x00000023ff237221 */ /* 0x000fe20000000000 */
[----:B------:R-:W-:Y:S01]  /*0a80*/  FADD R23, RZ, R23 ;  /* 0x00000017ff177221 */ /* 0x000fe20000000000 */
[----:B------:R-:W-:Y:S01]  /*0a90*/  FADD R34, RZ, R34 ;  /* 0x00000022ff227221 */ /* 0x000fe20000000000 */
[----:B------:R-:W-:Y:S05]  /*0aa0*/  F2I.U32.TRUNC.NTZ R16, R41 ;  /* 0x0000002900107305 */ /* 0x000fea000020f000 */
[----:B------:R-:W-:Y:S01]  /*0ab0*/  FADD R29, RZ, R29 ;  /* 0x0000001dff1d7221 */ /* 0x000fe20000000000 */
[----:B------:R-:W-:Y:S01]  /*0ac0*/  FADD R31, RZ, R31 ;  /* 0x0000001fff1f7221 */ /* 0x000fe20000000000 */
[----:B------:R-:W-:Y:S01]  /*0ad0*/  FADD R28, RZ, R28 ;  /* 0x0000001cff1c7221 */ /* 0x000fe20000000000 */
[----:B------:R-:W-:-:S06]  /*0ae0*/  FADD R30, RZ, R30 ;  /* 0x0000001eff1e7221 */ /* 0x000fcc0000000000 */
[----:B------:R-:W-:Y:S01]  /*0af0*/  FADD R18, RZ, R4 ;  /* 0x00000004ff127221 */ /* 0x000fe20000000000 */
[----:B------:R-:W-:Y:S01]  /*0b00*/  FADD R7, RZ, R7 ;  /* 0x00000007ff077221 */ /* 0x000fe20000000000 */
[----:B------:R-:W-:Y:S01]  /*0b10*/  IADD3 R4, P0, PT, R0, UR8, RZ ;  /* 0x0000000800047c10 */ /* 0x000fe2000ff1e0ff */
[----:B------:R-:W-:Y:S01]  /*0b20*/  FADD R0, RZ, R5 ;  /* 0x00000005ff007221 */ /* 0x000fe20000000000 */
[----:B------:R-:W-:Y:S01]  /*0b30*/  FADD R6, RZ, R6 ;  /* 0x00000006ff067221 */ /* 0x000fe20000000000 */
[----:B------:R-:W-:Y:S08]  /*0b40*/  F2I.U32.TRUNC.NTZ R45, R31 ;  /* 0x0000001f002d7305 */ /* 0x000ff0000020f000 */
        /* <DEDUP_REMOVED lines=12> */
[----:B------:R-:W0:Y:S08]  /*0c10*/  F2I.U32.TRUNC.NTZ R10, R10 ;  /* 0x0000000a000a7305 */ /* 0x000e30000020f000 */
[----:B------:R-:W1:Y:S08]  /*0c20*/  F2I.U32.TRUNC.NTZ R38, R38 ;  /* 0x0000002600267305 */ /* 0x000e70000020f000 */
[----:B------:R-:W2:Y:S08]  /*0c30*/  F2I.U32.TRUNC.NTZ R39, R39 ;  /* 0x0000002700277305 */ /* 0x000eb0000020f000 */
[----:B------:R-:W3:Y:S08]  /*0c40*/  F2I.U32.TRUNC.NTZ R37, R37 ;  /* 0x0000002500257305 */ /* 0x000ef0000020f000 */
[----:B------:R-:W4:Y:S08]  /*0c50*/  F2I.U32.TRUNC.NTZ R41, R34 ;  /* 0x0000002200297305 */ /* 0x000f30000020f000 */
[----:B------:R-:W5:Y:S08]  /*0c60*/  F2I.U32.TRUNC.NTZ R35, R35 ;  /* 0x0000002300237305 */ /* 0x000f70000020f000 */
[----:B------:R-:W5:Y:S08]  /*0c70*/  F2I.U32.TRUNC.NTZ R27, R28 ;  /* 0x0000001c001b7305 */ /* 0x000f70000020f000 */
[----:B------:R-:W5:Y:S08]  /*0c80*/  F2I.U32.TRUNC.NTZ R29, R29 ;  /* 0x0000001d001d7305 */ /* 0x000f70000020f000 */
[----:B------:R-:W5:Y:S08]  /*0c90*/  F2I.U32.TRUNC.NTZ R33, R30 ;  /* 0x0000001e00217305 */ /* 0x000f70000020f000 */
[----:B------:R-:W5:Y:S08]  /*0ca0*/  F2I.U32.TRUNC.NTZ R3, R18 ;  /* 0x0000001200037305 */ /* 0x000f70000020f000 */
[----:B------:R-:W5:Y:S08]  /*0cb0*/  F2I.U32.TRUNC.NTZ R25, R0 ;  /* 0x0000000000197305 */ /* 0x000f70000020f000 */
[----:B------:R-:W5:Y:S08]  /*0cc0*/  F2I.U32.TRUNC.NTZ R31, R6 ;  /* 0x00000006001f7305 */ /* 0x000f70000020f000 */
[----:B------:R-:W5:Y:S08]  /*0cd0*/  F2I.U32.TRUNC.NTZ R7, R7 ;  /* 0x0000000700077305 */ /* 0x000f70000020f000 */
[----:B------:R-:W5:Y:S01]  /*0ce0*/  F2I.U32.TRUNC.NTZ R23, R23 ;  /* 0x0000001700177305 */ /* 0x000f62000020f000 */
[----:B------:R-:W-:-:S05]  /*0cf0*/  IADD3.X R5, PT, PT, RZ, UR9, RZ, P0, !PT ;  /* 0x00000009ff057c10 */ /* 0x000fca00087fe4ff */
[----:B0-----:R-:W-:Y:S04]  /*0d00*/  STG.E.U8 desc[UR4][R4.64+0x10], R10 ;  /* 0x0000100a04007986 */ /* 0x001fe8000c101104 */
[----:B------:R-:W-:Y:S04]  /*0d10*/  STG.E.U8 desc[UR4][R4.64+0x11], R12 ;  /* 0x0000110c04007986 */ /* 0x000fe8000c101104 */
[----:B-1----:R-:W-:Y:S04]  /*0d20*/  STG.E.U8 desc[UR4][R4.64+0x110], R38 ;  /* 0x0001102604007986 */ /* 0x002fe8000c101104 */
[----:B------:R-:W-:Y:S04]  /*0d30*/  STG.E.U8 desc[UR4][R4.64+0x111], R16 ;  /* 0x0001111004007986 */ /* 0x000fe8000c101104 */
[----:B------:R-:W-:Y:S04]  /*0d40*/  STG.E.U8 desc[UR4][R4.64+0x210], R2 ;  /* 0x0002100204007986 */ /* 0x000fe8000c101104 */
[----:B------:R-:W-:Y:S04]  /*0d50*/  STG.E.U8 desc[UR4][R4.64+0x211], R9 ;  /* 0x0002110904007986 */ /* 0x000fe8000c101104 */
[----:B------:R-:W-:Y:S04]  /*0d60*/  STG.E.U8 desc[UR4][R4.64+0x310], R11 ;  /* 0x0003100b04007986 */ /* 0x000fe8000c101104 */
[----:B------:R-:W-:Y:S04]  /*0d70*/  STG.E.U8 desc[UR4][R4.64+0x311], R13 ;  /* 0x0003110d04007986 */ /* 0x000fe8000c101104 */
[----:B------:R-:W-:Y:S04]  /*0d80*/  STG.E.U8 desc[UR4][R4.64+0x218], R15 ;  /* 0x0002180f04007986 */ /* 0x000fe8000c101104 */
[----:B------:R-:W-:Y:S04]  /*0d90*/  STG.E.U8 desc[UR4][R4.64+0x219], R17 ;  /* 0x0002191104007986 */ /* 0x000fe8000c101104 */
[----:B------:R-:W-:Y:S04]  /*0da0*/  STG.E.U8 desc[UR4][R4.64+0x318], R14 ;  /* 0x0003180e04007986 */ /* 0x000fe8000c101104 */
[----:B--2---:R-:W-:Y:S04]  /*0db0*/  STG.E.U8 desc[UR4][R4.64+0x18], R39 ;  /* 0x0000182704007986 */ /* 0x004fe8000c101104 */
[----:B---3--:R-:W-:Y:S04]  /*0dc0*/  STG.E.U8 desc[UR4][R4.64+0x19], R37 ;  /* 0x0000192504007986 */ /* 0x008fe8000c101104 */
[----:B----4-:R-:W-:Y:S04]  /*0dd0*/  STG.E.U8 desc[UR4][R4.64+0x118], R41 ;  /* 0x0001182904007986 */ /* 0x010fe8000c101104 */
[----:B-----5:R-:W-:Y:S04]  /*0de0*/  STG.E.U8 desc[UR4][R4.64+0x119], R35 ;  /* 0x0001192304007986 */ /* 0x020fe8000c101104 */
        /* <DEDUP_REMOVED lines=16> */
[----:B------:R-:W-:Y:S01]  /*0ef0*/  STG.E.U8 desc[UR4][R4.64+0x319], R23 ;  /* 0x0003191704007986 */ /* 0x000fe2000c101104 */
[----:B------:R-:W-:Y:S05]  /*0f00*/  EXIT ;  /* 0x000000000000794d */ /* 0x000fea0003800000 */
.L_x_1:
        /* <DEDUP_REMOVED lines=15> */
.L_x_3:


//--------------------- .nv.shared.reserved.0     --------------------------
	.section	.nv.shared.reserved.0,"aw",@nobits
	.weak		__nv_reservedSMEM_offset_0_alias
	.size		__nv_reservedSMEM_offset_0_alias, 0, 64
	.other		__nv_reservedSMEM_offset_0_alias,@"STO_CUDA_RESERVED_SHARED STV_DEFAULT"
__nv_reservedSMEM_offset_0_alias:
	.zero		0
	.zero		64


//--------------------- .nv.constant0._Z13init_matricesPhS_i --------------------------
	.section	.nv.constant0._Z13init_matricesPhS_i,"a",@progbits
	.sectionflags	@""
	.align	4
.nv.constant0._Z13init_matricesPhS_i:
	.zero		916


//--------------------- .nv.constant0.r_2_2_2_2_2_2_2_2_2_2_2_2_2_4 --------------------------
	.section	.nv.constant0.r_2_2_2_2_2_2_2_2_2_2_2_2_2_4,"a",@progbits
	.sectionflags	@""
	.align	4
.nv.constant0.r_2_2_2_2_2_2_2_2_2_2_2_2_2_4:
	.zero		920


//--------------------- SYMBOLS --------------------------

	.type		.nv.reservedSmem.offset0,@object
	.size		.nv.reservedSmem.offset0,0x4
